//
// Generated by NVIDIA NVVM Compiler
//
// Compiler Build ID: CL-36424714
// Cuda compilation tools, release 13.0, V13.0.88
// Based on NVVM 20.0.0
//

.version 9.0
.target sm_100
.address_size 64

	// .globl	_Z3addiPfS_
.extern .func  (.param .b32 func_retval0) vprintf
(
	.param .b64 vprintf_param_0,
	.param .b64 vprintf_param_1
)
;
.global .align 1 .b8 $str[49] = {103, 114, 105, 100, 68, 105, 109, 46, 120, 58, 32, 37, 100, 32, 124, 124, 32, 103, 114, 105, 100, 68, 105, 109, 46, 121, 58, 32, 37, 100, 32, 124, 124, 32, 103, 114, 105, 100, 68, 105, 109, 46, 122, 58, 32, 37, 100, 10};

.visible .entry _Z3addiPfS_(
	.param .u32 _Z3addiPfS__param_0,
	.param .u64 .ptr .align 1 _Z3addiPfS__param_1,
	.param .u64 .ptr .align 1 _Z3addiPfS__param_2
)
{
	.local .align 8 .b8 	__local_depot0[16];
	.reg .b64 	%SP;
	.reg .b64 	%SPL;
	.reg .pred 	%p<7>;
	.reg .b32 	%r<35>;
	.reg .b32 	%f<16>;
	.reg .b64 	%rd<22>;

	mov.u64 	%SPL, __local_depot0;
	cvta.local.u64 	%SP, %SPL;
	ld.param.u32 	%r12, [_Z3addiPfS__param_0];
	ld.param.u64 	%rd3, [_Z3addiPfS__param_1];
	ld.param.u64 	%rd4, [_Z3addiPfS__param_2];
	cvta.to.global.u64 	%rd1, %rd4;
	cvta.to.global.u64 	%rd2, %rd3;
	add.u64 	%rd5, %SP, 0;
	add.u64 	%rd6, %SPL, 0;
	mov.u32 	%r13, %ctaid.x;
	mov.u32 	%r14, %ntid.x;
	mov.u32 	%r15, %tid.x;
	mad.lo.s32 	%r33, %r13, %r14, %r15;
	mov.u32 	%r16, %nctaid.x;
	mul.lo.s32 	%r2, %r14, %r16;
	mov.u32 	%r17, %nctaid.y;
	mov.u32 	%r18, %nctaid.z;
	st.local.v2.u32 	[%rd6], {%r16, %r17};
	st.local.u32 	[%rd6+8], %r18;
	mov.u64 	%rd7, $str;
	cvta.global.u64 	%rd8, %rd7;
	{ // callseq 0, 0
	.param .b64 param0;
	st.param.b64 	[param0], %rd8;
	.param .b64 param1;
	st.param.b64 	[param1], %rd5;
	.param .b32 retval0;
	call.uni (retval0), 
	vprintf, 
	(
	param0, 
	param1
	);
	ld.param.b32 	%r19, [retval0];
	} // callseq 0
	setp.ge.s32 	%p1, %r33, %r12;
	@%p1 bra 	$L__BB0_7;
	add.s32 	%r21, %r33, %r2;
	max.s32 	%r22, %r12, %r21;
	setp.lt.s32 	%p2, %r21, %r12;
	selp.u32 	%r23, 1, 0, %p2;
	add.s32 	%r24, %r21, %r23;
	sub.s32 	%r25, %r22, %r24;
	div.u32 	%r26, %r25, %r2;
	add.s32 	%r3, %r26, %r23;
	and.b32  	%r27, %r3, 3;
	setp.eq.s32 	%p3, %r27, 3;
	@%p3 bra 	$L__BB0_4;
	add.s32 	%r28, %r3, 1;
	and.b32  	%r29, %r28, 3;
	neg.s32 	%r31, %r29;
$L__BB0_3:
	.pragma "nounroll";
	mul.wide.s32 	%rd9, %r33, 4;
	add.s64 	%rd10, %rd1, %rd9;
	add.s64 	%rd11, %rd2, %rd9;
	ld.global.f32 	%f1, [%rd11];
	ld.global.f32 	%f2, [%rd10];
	add.f32 	%f3, %f1, %f2;
	st.global.f32 	[%rd10], %f3;
	add.s32 	%r33, %r33, %r2;
	add.s32 	%r31, %r31, 1;
	setp.ne.s32 	%p4, %r31, 0;
	@%p4 bra 	$L__BB0_3;
$L__BB0_4:
	setp.lt.u32 	%p5, %r3, 3;
	@%p5 bra 	$L__BB0_7;
	mul.wide.s32 	%rd15, %r2, 4;
	shl.b32 	%r30, %r2, 2;
$L__BB0_6:
	mul.wide.s32 	%rd12, %r33, 4;
	add.s64 	%rd13, %rd2, %rd12;
	ld.global.f32 	%f4, [%rd13];
	add.s64 	%rd14, %rd1, %rd12;
	ld.global.f32 	%f5, [%rd14];
	add.f32 	%f6, %f4, %f5;
	st.global.f32 	[%rd14], %f6;
	add.s64 	%rd16, %rd13, %rd15;
	ld.global.f32 	%f7, [%rd16];
	add.s64 	%rd17, %rd14, %rd15;
	ld.global.f32 	%f8, [%rd17];
	add.f32 	%f9, %f7, %f8;
	st.global.f32 	[%rd17], %f9;
	add.s64 	%rd18, %rd16, %rd15;
	ld.global.f32 	%f10, [%rd18];
	add.s64 	%rd19, %rd17, %rd15;
	ld.global.f32 	%f11, [%rd19];
	add.f32 	%f12, %f10, %f11;
	st.global.f32 	[%rd19], %f12;
	add.s64 	%rd20, %rd18, %rd15;
	ld.global.f32 	%f13, [%rd20];
	add.s64 	%rd21, %rd19, %rd15;
	ld.global.f32 	%f14, [%rd21];
	add.f32 	%f15, %f13, %f14;
	st.global.f32 	[%rd21], %f15;
	add.s32 	%r33, %r30, %r33;
	setp.lt.s32 	%p6, %r33, %r12;
	@%p6 bra 	$L__BB0_6;
$L__BB0_7:
	ret;

}


// ===== COMPILED SASS (sm_100) =====

	.target	sm_100

	.elftype	@"ET_EXEC"


//--------------------- .note.nv.tkinfo           --------------------------
	.section	.note.nv.tkinfo,"",@"SHT_NOTE"
	.sectionflags	@"SHF_NOTE_NV_TKINFO"
	.tkinfo
        /*0018*/ 	.word	0x00000002
        /*0030*/ 	.string	""
        /*0030*/ 	.string	"ptxas"
        /*0030*/ 	.string	"Cuda compilation tools, release 13.0, V13.0.88"
        /*0030*/ 	.string	"Build cuda_13.0.r13.0/compiler.36424714_0"
        /*0030*/ 	.string	"-arch sm_100 -m 64 "



//--------------------- .note.nv.cuinfo           --------------------------
	.section	.note.nv.cuinfo,"",@"SHT_NOTE"
	.sectionflags	@"SHF_NOTE_NV_CUINFO"
        /*0018*/ 	.short	0x0002
        /*001a*/ 	.short	0x0064
        /*001c*/ 	.short	0x0082
	.zero		2


//--------------------- .nv.info                  --------------------------
	.section	.nv.info,"",@"SHT_CUDA_INFO"
	.align	4


	//----- nvinfo : EIATTR_REGCOUNT
	.align		4
        /*0000*/ 	.byte	0x04, 0x2f
        /*0002*/ 	.short	(.L_2 - .L_1)
	.align		4
.L_1:
        /*0004*/ 	.word	index@(_Z3addiPfS_)
        /*0008*/ 	.word	0x00000018


	//----- nvinfo : EIATTR_FRAME_SIZE
	.align		4
.L_2:
        /*000c*/ 	.byte	0x04, 0x11
        /*000e*/ 	.short	(.L_4 - .L_3)
	.align		4
.L_3:
        /*0010*/ 	.word	index@(_Z3addiPfS_)
        /*0014*/ 	.word	0x00000010


	//----- nvinfo : EIATTR_MIN_STACK_SIZE
	.align		4
.L_4:
        /*0018*/ 	.byte	0x04, 0x12
        /*001a*/ 	.short	(.L_6 - .L_5)
	.align		4
.L_5:
        /*001c*/ 	.word	index@(_Z3addiPfS_)
        /*0020*/ 	.word	0x00000010
.L_6:


//--------------------- .nv.compat                --------------------------
	.section	.nv.compat,"",@"SHT_CUDA_COMPAT_INFO"
	.align	4
        /*0000*/ 	.byte	0x02, 0x09, 0x00, 0x00, 0x02, 0x02, 0x01, 0x00, 0x02, 0x05, 0x05, 0x00, 0x03, 0x07, 0x01, 0x01
        /*0010*/ 	.byte	0x02, 0x03, 0x00, 0x00, 0x02, 0x06, 0x01, 0x00, 0x04, 0x0b, 0x08, 0x00, 0x09, 0x00, 0x00, 0x00
        /*0020*/ 	.byte	0x00, 0x00, 0x00, 0x00


//--------------------- .nv.info._Z3addiPfS_      --------------------------
	.section	.nv.info._Z3addiPfS_,"",@"SHT_CUDA_INFO"
	.sectionflags	@""
	.align	4


	//----- nvinfo : EIATTR_CUDA_API_VERSION
	.align		4
        /*0000*/ 	.byte	0x04, 0x37
        /*0002*/ 	.short	(.L_8 - .L_7)
.L_7:
        /*0004*/ 	.word	0x00000082


	//----- nvinfo : EIATTR_KPARAM_INFO
	.align		4
.L_8:
        /*0008*/ 	.byte	0x04, 0x17
        /*000a*/ 	.short	(.L_10 - .L_9)
.L_9:
        /*000c*/ 	.word	0x00000000
        /*0010*/ 	.short	0x0002
        /*0012*/ 	.short	0x0010
        /*0014*/ 	.byte	0x00, 0xf5, 0x21, 0x00


	//----- nvinfo : EIATTR_KPARAM_INFO
	.align		4
.L_10:
        /*0018*/ 	.byte	0x04, 0x17
        /*001a*/ 	.short	(.L_12 - .L_11)
.L_11:
        /*001c*/ 	.word	0x00000000
        /*0020*/ 	.short	0x0001
        /*0022*/ 	.short	0x0008
        /*0024*/ 	.byte	0x00, 0xf5, 0x21, 0x00


	//----- nvinfo : EIATTR_KPARAM_INFO
	.align		4
.L_12:
        /*0028*/ 	.byte	0x04, 0x17
        /*002a*/ 	.short	(.L_14 - .L_13)
.L_13:
        /*002c*/ 	.word	0x00000000
        /*0030*/ 	.short	0x0000
        /*0032*/ 	.short	0x0000
        /*0034*/ 	.byte	0x00, 0xf0, 0x11, 0x00


	//----- nvinfo : EIATTR_SPARSE_MMA_MASK
	.align		4
.L_14:
        /*0038*/ 	.byte	0x03, 0x50
        /*003a*/ 	.short	0x0000


	//----- nvinfo : EIATTR_MAXREG_COUNT
	.align		4
        /*003c*/ 	.byte	0x03, 0x1b
        /*003e*/ 	.short	0x00ff


	//----- nvinfo : EIATTR_EXTERNS
	.align		4
        /*0040*/ 	.byte	0x04, 0x0f
        /*0042*/ 	.short	(.L_16 - .L_15)


	//   ....[0]....
	.align		4
.L_15:
        /*0044*/ 	.word	index@(vprintf)


	//----- nvinfo : EIATTR_MERCURY_ISA_VERSION
	.align		4
.L_16:
        /*0048*/ 	.byte	0x03, 0x5f
        /*004a*/ 	.short	0x0101


	//----- nvinfo : EIATTR_VRC_CTA_INIT_COUNT
	.align		4
        /*004c*/ 	.byte	0x02, 0x4a
	.zero		1
	.zero		1


	//----- nvinfo : EIATTR_SYSCALL_OFFSETS
	.align		4
        /*0050*/ 	.byte	0x04, 0x46
        /*0052*/ 	.short	(.L_18 - .L_17)


	//   ....[0]....
.L_17:
        /*0054*/ 	.word	0x00000160


	//----- nvinfo : EIATTR_EXIT_INSTR_OFFSETS
	.align		4
.L_18:
        /*0058*/ 	.byte	0x04, 0x1c
        /*005a*/ 	.short	(.L_20 - .L_19)


	//   ....[0]....
.L_19:
        /*005c*/ 	.word	0x00000190


	//   ....[1]....
        /*0060*/ 	.word	0x000004c0


	//   ....[2]....
        /*0064*/ 	.word	0x00000700


	//----- nvinfo : EIATTR_CRS_STACK_SIZE
	.align		4
.L_20:
        /*0068*/ 	.byte	0x04, 0x1e
        /*006a*/ 	.short	(.L_22 - .L_21)
.L_21:
        /*006c*/ 	.word	0x00000000


	//----- nvinfo : EIATTR_CBANK_PARAM_SIZE
	.align		4
.L_22:
        /*0070*/ 	.byte	0x03, 0x19
        /*0072*/ 	.short	0x0018


	//----- nvinfo : EIATTR_PARAM_CBANK
	.align		4
        /*0074*/ 	.byte	0x04, 0x0a
        /*0076*/ 	.short	(.L_24 - .L_23)
	.align		4
.L_23:
        /*0078*/ 	.word	index@(.nv.constant0._Z3addiPfS_)
        /*007c*/ 	.short	0x0380
        /*007e*/ 	.short	0x0018


	//----- nvinfo : EIATTR_SW_WAR
	.align		4
.L_24:
        /*0080*/ 	.byte	0x04, 0x36
        /*0082*/ 	.short	(.L_26 - .L_25)
.L_25:
        /*0084*/ 	.word	0x00000008
.L_26:


//--------------------- .nv.callgraph             --------------------------
	.section	.nv.callgraph,"",@"SHT_CUDA_CALLGRAPH"
	.align	4
	.sectionentsize	8
	.align		4
        /*0000*/ 	.word	0x00000000
	.align		4
        /*0004*/ 	.word	0xffffffff
	.align		4
        /*0008*/ 	.word	index@(_Z3addiPfS_)
	.align		4
        /*000c*/ 	.word	index@(vprintf)
	.align		4
        /*0010*/ 	.word	0x00000000
	.align		4
        /*0014*/ 	.word	0xfffffffe
	.align		4
        /*0018*/ 	.word	0x00000000
	.align		4
        /*001c*/ 	.word	0xfffffffd
	.align		4
        /*0020*/ 	.word	0x00000000
	.align		4
        /*0024*/ 	.word	0xfffffffc


//--------------------- .nv.constant4             --------------------------
	.section	.nv.constant4,"a",@progbits
	.align	8
	.align		8
.nv.constant4:
        /*0000*/ 	.dword	vprintf
	.align		8
        /*0008*/ 	.dword	$str


//--------------------- .text._Z3addiPfS_         --------------------------
	.section	.text._Z3addiPfS_,"ax",@progbits
	.align	128
        .global         _Z3addiPfS_
        .type           _Z3addiPfS_,@function
        .size           _Z3addiPfS_,(.L_x_6 - _Z3addiPfS_)
        .other          _Z3addiPfS_,@"STO_CUDA_ENTRY STV_DEFAULT"
_Z3addiPfS_:
.text._Z3addiPfS_:
[----:B------:R-:W0:Y:S01]  /*0000*/  LDC R1, c[0x0][0x37c] ;  /* 0x0000df00ff017b82 */ /* 0x000e220000000800 */
[----:B------:R-:W1:Y:S07]  /*0010*/  LDCU UR5, c[0x0][0x2fc] ;  /* 0x00005f80ff0577ac */ /* 0x000e6e0008000800 */
[----:B------:R-:W2:Y:S01]  /*0020*/  LDC R17, c[0x0][0x360] ;  /* 0x0000d800ff117b82 */ /* 0x000ea20000000800 */
[----:B------:R-:W2:Y:S01]  /*0030*/  S2R R2, SR_TID.X ;  /* 0x0000000000027919 */ /* 0x000ea20000002100 */
[----:B0-----:R-:W-:Y:S01]  /*0040*/  VIADD R1, R1, 0xfffffff0 ;  /* 0xfffffff001017836 */ /* 0x001fe20000000000 */
[----:B------:R-:W-:Y:S01]  /*0050*/  MOV R0, 0x0 ;  /* 0x0000000000007802 */ /* 0x000fe20000000f00 */
[----:B------:R-:W0:Y:S04]  /*0060*/  LDCU UR4, c[0x0][0x2f8] ;  /* 0x00005f00ff0477ac */ /* 0x000e280008000800 */
[----:B------:R-:W3:Y:S01]  /*0070*/  LDC R10, c[0x0][0x370] ;  /* 0x0000dc00ff0a7b82 */ /* 0x000ee20000000800 */
[----:B------:R-:W4:Y:S07]  /*0080*/  LDCU.64 UR8, c[0x4][0x8] ;  /* 0x01000100ff0877ac */ /* 0x000f2e0008000a00 */
[----:B------:R-:W3:Y:S01]  /*0090*/  LDC R11, c[0x0][0x374] ;  /* 0x0000dd00ff0b7b82 */ /* 0x000ee20000000800 */
[----:B0-----:R-:W-:-:S07]  /*00a0*/  IADD3 R6, P0, PT, R1, UR4, RZ ;  /* 0x0000000401067c10 */ /* 0x001fce000ff1e0ff */
[----:B------:R-:W0:Y:S01]  /*00b0*/  LDC R12, c[0x0][0x378] ;  /* 0x0000de00ff0c7b82 */ /* 0x000e220000000800 */
[----:B----4-:R-:W-:Y:S01]  /*00c0*/  IMAD.U32 R4, RZ, RZ, UR8 ;  /* 0x00000008ff047e24 */ /* 0x010fe2000f8e00ff */
[----:B------:R-:W-:Y:S01]  /*00d0*/  MOV R5, UR9 ;  /* 0x0000000900057c02 */ /* 0x000fe20008000f00 */
[----:B-1----:R-:W-:-:S05]  /*00e0*/  IMAD.X R7, RZ, RZ, UR5, P0 ;  /* 0x00000005ff077e24 */ /* 0x002fca00080e06ff */
[----:B------:R-:W2:Y:S01]  /*00f0*/  S2UR UR6, SR_CTAID.X ;  /* 0x00000000000679c3 */ /* 0x000ea20000002500 */
[----:B---3--:R1:W-:Y:S07]  /*0100*/  STL.64 [R1], R10 ;  /* 0x0000000a01007387 */ /* 0x0083ee0000100a00 */
[----:B------:R1:W3:Y:S01]  /*0110*/  LDC.64 R8, c[0x4][R0] ;  /* 0x0100000000087b82 */ /* 0x0002e20000000a00 */
[----:B0-----:R1:W-:Y:S01]  /*0120*/  STL [R1+0x8], R12 ;  /* 0x0000080c01007387 */ /* 0x0013e20000100800 */
[----:B--2---:R-:W-:-:S02]  /*0130*/  IMAD R2, R17, UR6, R2 ;  /* 0x0000000611027c24 */ /* 0x004fc4000f8e0202 */
[----:B------:R-:W-:-:S07]  /*0140*/  IMAD R17, R17, R10, RZ ;  /* 0x0000000a11117224 */ /* 0x000fce00078e02ff */
[----:B------:R-:W-:-:S07]  /*0150*/  LEPC R20, `(.L_x_0) ;  /* 0x000000001014794e */ /* 0x000fce0000000000 */
[----:B-1-3--:R-:W-:Y:S05]  /*0160*/  CALL.ABS.NOINC R8 ;  /* 0x0000000008007343 */ /* 0x00afea0003c00000 */
.L_x_0:
[----:B------:R-:W0:Y:S02]  /*0170*/  LDC R3, c[0x0][0x380] ;  /* 0x0000e000ff037b82 */ /* 0x000e240000000800 */
[----:B0-----:R-:W-:-:S13]  /*0180*/  ISETP.GE.AND P0, PT, R2, R3, PT ;  /* 0x000000030200720c */ /* 0x001fda0003f06270 */
[----:B------:R-:W-:Y:S05]  /*0190*/  @P0 EXIT ;  /* 0x000000000000094d */ /* 0x000fea0003800000 */
[----:B------:R-:W0:Y:S01]  /*01a0*/  I2F.U32.RP R8, R17 ;  /* 0x0000001100087306 */ /* 0x000e220000209000 */
[C---:B------:R-:W-:Y:S01]  /*01b0*/  IMAD.IADD R0, R17.reuse, 0x1, R2 ;  /* 0x0000000111007824 */ /* 0x040fe200078e0202 */
[----:B------:R-:W-:Y:S01]  /*01c0*/  IADD3 R9, PT, PT, RZ, -R17, RZ ;  /* 0x80000011ff097210 */ /* 0x000fe20007ffe0ff */
[----:B------:R-:W1:Y:S01]  /*01d0*/  LDC.64 R14, c[0x0][0x358] ;  /* 0x0000d600ff0e7b82 */ /* 0x000e620000000a00 */
[----:B------:R-:W-:Y:S01]  /*01e0*/  ISETP.NE.U32.AND P2, PT, R17, RZ, PT ;  /* 0x000000ff1100720c */ /* 0x000fe20003f45070 */
[----:B------:R-:W-:Y:S01]  /*01f0*/  BSSY.RECONVERGENT B0, `(.L_x_1) ;  /* 0x000002c000007945 */ /* 0x000fe20003800200 */
[CC--:B------:R-:W-:Y:S02]  /*0200*/  ISETP.GE.AND P0, PT, R0.reuse, R3.reuse, PT ;  /* 0x000000030000720c */ /* 0x0c0fe40003f06270 */
[----:B------:R-:W-:Y:S02]  /*0210*/  VIMNMX R7, PT, PT, R0, R3, !PT ;  /* 0x0000000300077248 */ /* 0x000fe40007fe0100 */
[----:B------:R-:W-:-:S04]  /*0220*/  SEL R6, RZ, 0x1, P0 ;  /* 0x00000001ff067807 */ /* 0x000fc80000000000 */
[----:B------:R-:W-:Y:S01]  /*0230*/  IADD3 R0, PT, PT, R7, -R0, -R6 ;  /* 0x8000000007007210 */ /* 0x000fe20007ffe806 */
[----:B0-----:R-:W0:Y:S02]  /*0240*/  MUFU.RCP R8, R8 ;  /* 0x0000000800087308 */ /* 0x001e240000001000 */
[----:B0-----:R-:W-:-:S06]  /*0250*/  VIADD R4, R8, 0xffffffe ;  /* 0x0ffffffe08047836 */ /* 0x001fcc0000000000 */
[----:B------:R0:W2:Y:S02]  /*0260*/  F2I.FTZ.U32.TRUNC.NTZ R5, R4 ;  /* 0x0000000400057305 */ /* 0x0000a4000021f000 */
[----:B0-----:R-:W-:Y:S02]  /*0270*/  IMAD.MOV.U32 R4, RZ, RZ, RZ ;  /* 0x000000ffff047224 */ /* 0x001fe400078e00ff */
[----:B--2---:R-:W-:-:S04]  /*0280*/  IMAD R9, R9, R5, RZ ;  /* 0x0000000509097224 */ /* 0x004fc800078e02ff */
[----:B------:R-:W-:-:S06]  /*0290*/  IMAD.HI.U32 R5, R5, R9, R4 ;  /* 0x0000000905057227 */ /* 0x000fcc00078e0004 */
[----:B------:R-:W-:-:S05]  /*02a0*/  IMAD.HI.U32 R5, R5, R0, RZ ;  /* 0x0000000005057227 */ /* 0x000fca00078e00ff */
[----:B------:R-:W-:-:S05]  /*02b0*/  IADD3 R4, PT, PT, -R5, RZ, RZ ;  /* 0x000000ff05047210 */ /* 0x000fca0007ffe1ff */
[----:B------:R-:W-:-:S05]  /*02c0*/  IMAD R0, R17, R4, R0 ;  /* 0x0000000411007224 */ /* 0x000fca00078e0200 */
[----:B------:R-:W-:-:S13]  /*02d0*/  ISETP.GE.U32.AND P0, PT, R0, R17, PT ;  /* 0x000000110000720c */ /* 0x000fda0003f06070 */
[----:B------:R-:W-:Y:S02]  /*02e0*/  @P0 IMAD.IADD R0, R0, 0x1, -R17 ;  /* 0x0000000100000824 */ /* 0x000fe400078e0a11 */
[----:B------:R-:W-:-:S03]  /*02f0*/  @P0 VIADD R5, R5, 0x1 ;  /* 0x0000000105050836 */ /* 0x000fc60000000000 */
[----:B------:R-:W-:-:S13]  /*0300*/  ISETP.GE.U32.AND P1, PT, R0, R17, PT ;  /* 0x000000110000720c */ /* 0x000fda0003f26070 */
[----:B------:R-:W-:Y:S02]  /*0310*/  @P1 IADD3 R5, PT, PT, R5, 0x1, RZ ;  /* 0x0000000105051810 */ /* 0x000fe40007ffe0ff */
[----:B------:R-:W-:-:S05]  /*0320*/  @!P2 LOP3.LUT R5, RZ, R17, RZ, 0x33, !PT ;  /* 0x00000011ff05a212 */ /* 0x000fca00078e33ff */
[----:B------:R-:W-:-:S05]  /*0330*/  IMAD.IADD R0, R6, 0x1, R5 ;  /* 0x0000000106007824 */ /* 0x000fca00078e0205 */
[C---:B------:R-:W-:Y:S02]  /*0340*/  LOP3.LUT R4, R0.reuse, 0x3, RZ, 0xc0, !PT ;  /* 0x0000000300047812 */ /* 0x040fe400078ec0ff */
[----:B------:R-:W-:Y:S02]  /*0350*/  ISETP.GE.U32.AND P1, PT, R0, 0x3, PT ;  /* 0x000000030000780c */ /* 0x000fe40003f26070 */
[----:B------:R-:W-:-:S13]  /*0360*/  ISETP.NE.AND P0, PT, R4, 0x3, PT ;  /* 0x000000030400780c */ /* 0x000fda0003f05270 */
[----:B-1----:R-:W-:Y:S05]  /*0370*/  @!P0 BRA `(.L_x_2) ;  /* 0x00000000004c8947 */ /* 0x002fea0003800000 */
[----:B------:R-:W0:Y:S01]  /*0380*/  LDC.64 R4, c[0x0][0x390] ;  /* 0x0000e400ff047b82 */ /* 0x000e220000000a00 */
[----:B------:R-:W-:-:S04]  /*0390*/  IADD3 R0, PT, PT, R0, 0x1, RZ ;  /* 0x0000000100007810 */ /* 0x000fc80007ffe0ff */
[----:B------:R-:W-:-:S03]  /*03a0*/  LOP3.LUT R0, R0, 0x3, RZ, 0xc0, !PT ;  /* 0x0000000300007812 */ /* 0x000fc600078ec0ff */
[----:B------:R-:W1:Y:S02]  /*03b0*/  LDC.64 R6, c[0x0][0x388] ;  /* 0x0000e200ff067b82 */ /* 0x000e640000000a00 */
[----:B------:R-:W-:-:S07]  /*03c0*/  IMAD.MOV R0, RZ, RZ, -R0 ;  /* 0x000000ffff007224 */ /* 0x000fce00078e0a00 */
.L_x_3:
[----:B------:R-:W-:Y:S01]  /*03d0*/  R2UR UR4, R14 ;  /* 0x000000000e0472ca */ /* 0x000fe200000e0000 */
[----:B-1----:R-:W-:Y:S01]  /*03e0*/  IMAD.WIDE R10, R2, 0x4, R6 ;  /* 0x00000004020a7825 */ /* 0x002fe200078e0206 */
[C---:B------:R-:W-:Y:S02]  /*03f0*/  R2UR UR5, R15.reuse ;  /* 0x000000000f0572ca */ /* 0x040fe400000e0000 */
[----:B------:R-:W-:Y:S01]  /*0400*/  R2UR UR6, R14 ;  /* 0x000000000e0672ca */ /* 0x000fe200000e0000 */
[----:B0-2---:R-:W-:Y:S01]  /*0410*/  IMAD.WIDE R8, R2, 0x4, R4 ;  /* 0x0000000402087825 */ /* 0x005fe200078e0204 */
[----:B------:R-:W-:-:S09]  /*0420*/  R2UR UR7, R15 ;  /* 0x000000000f0772ca */ /* 0x000fd200000e0000 */
[----:B------:R-:W2:Y:S04]  /*0430*/  LDG.E R10, desc[UR4][R10.64] ;  /* 0x000000040a0a7981 */ /* 0x000ea8000c1e1900 */
[----:B------:R-:W2:Y:S01]  /*0440*/  LDG.E R13, desc[UR6][R8.64] ;  /* 0x00000006080d7981 */ /* 0x000ea2000c1e1900 */
[----:B------:R-:W-:Y:S01]  /*0450*/  IADD3 R0, PT, PT, R0, 0x1, RZ ;  /* 0x0000000100007810 */ /* 0x000fe20007ffe0ff */
[----:B------:R-:W-:-:S03]  /*0460*/  IMAD.IADD R2, R17, 0x1, R2 ;  /* 0x0000000111027824 */ /* 0x000fc600078e0202 */
[----:B------:R-:W-:Y:S01]  /*0470*/  ISETP.NE.AND P0, PT, R0, RZ, PT ;  /* 0x000000ff0000720c */ /* 0x000fe20003f05270 */
[----:B--2---:R-:W-:-:S05]  /*0480*/  FADD R13, R10, R13 ;  /* 0x0000000d0a0d7221 */ /* 0x004fca0000000000 */
[----:B------:R2:W-:Y:S07]  /*0490*/  STG.E desc[UR4][R8.64], R13 ;  /* 0x0000000d08007986 */ /* 0x0005ee000c101904 */
[----:B------:R-:W-:Y:S05]  /*04a0*/  @P0 BRA `(.L_x_3) ;  /* 0xfffffffc00c80947 */ /* 0x000fea000383ffff */
.L_x_2:
[----:B------:R-:W-:Y:S05]  /*04b0*/  BSYNC.RECONVERGENT B0 ;  /* 0x0000000000007941 */ /* 0x000fea0003800200 */
.L_x_1:
[----:B------:R-:W-:Y:S05]  /*04c0*/  @!P1 EXIT ;  /* 0x000000000000994d */ /* 0x000fea0003800000 */
.L_x_4:
[----:B------:R-:W2:Y:S01]  /*04d0*/  LDC.64 R4, c[0x0][0x388] ;  /* 0x0000e200ff047b82 */ /* 0x000ea20000000a00 */
[C---:B------:R-:W-:Y:S02]  /*04e0*/  R2UR UR4, R14.reuse ;  /* 0x000000000e0472ca */ /* 0x040fe400000e0000 */
[C---:B------:R-:W-:Y:S02]  /*04f0*/  R2UR UR5, R15.reuse ;  /* 0x000000000f0572ca */ /* 0x040fe400000e0000 */
[----:B------:R-:W-:Y:S02]  /*0500*/  R2UR UR6, R14 ;  /* 0x000000000e0672ca */ /* 0x000fe400000e0000 */
[----:B------:R-:W-:Y:S01]  /*0510*/  R2UR UR7, R15 ;  /* 0x000000000f0772ca */ /* 0x000fe200000e0000 */
[----:B0-----:R-:W0:Y:S01]  /*0520*/  LDC.64 R6, c[0x0][0x390] ;  /* 0x0000e400ff067b82 */ /* 0x001e220000000a00 */
[----:B--2---:R-:W-:-:S07]  /*0530*/  IMAD.WIDE R8, R2, 0x4, R4 ;  /* 0x0000000402087825 */ /* 0x004fce00078e0204 */
[----:B------:R-:W2:Y:S01]  /*0540*/  LDG.E R0, desc[UR4][R8.64] ;  /* 0x0000000408007981 */ /* 0x000ea2000c1e1900 */
[----:B0-----:R-:W-:-:S05]  /*0550*/  IMAD.WIDE R12, R2, 0x4, R6 ;  /* 0x00000004020c7825 */ /* 0x001fca00078e0206 */
[----:B------:R-:W2:Y:S01]  /*0560*/  LDG.E R5, desc[UR6][R12.64] ;  /* 0x000000060c057981 */ /* 0x000ea2000c1e1900 */
[----:B------:R-:W-:Y:S02]  /*0570*/  R2UR UR8, R14 ;  /* 0x000000000e0872ca */ /* 0x000fe400000e0000 */
[----:B------:R-:W-:Y:S01]  /*0580*/  R2UR UR9, R15 ;  /* 0x000000000f0972ca */ /* 0x000fe200000e0000 */
[----:B------:R-:W-:-:S04]  /*0590*/  IMAD.WIDE R6, R17, 0x4, R12 ;  /* 0x0000000411067825 */ /* 0x000fc800078e020c */
[----:B--2---:R-:W-:Y:S01]  /*05a0*/  FADD R19, R0, R5 ;  /* 0x0000000500137221 */ /* 0x004fe20000000000 */
[----:B------:R-:W-:-:S04]  /*05b0*/  IMAD.WIDE R4, R17, 0x4, R8 ;  /* 0x0000000411047825 */ /* 0x000fc800078e0208 */
[----:B------:R0:W-:Y:S04]  /*05c0*/  STG.E desc[UR4][R12.64], R19 ;  /* 0x000000130c007986 */ /* 0x0001e8000c101904 */
[----:B------:R-:W2:Y:S04]  /*05d0*/  LDG.E R0, desc[UR6][R4.64] ;  /* 0x0000000604007981 */ /* 0x000ea8000c1e1900 */
[----:B------:R-:W2:Y:S01]  /*05e0*/  LDG.E R11, desc[UR8][R6.64] ;  /* 0x00000008060b7981 */ /* 0x000ea2000c1e1900 */
[----:B------:R-:W-:-:S04]  /*05f0*/  IMAD.WIDE R8, R17, 0x4, R4 ;  /* 0x0000000411087825 */ /* 0x000fc800078e0204 */
[----:B--2---:R-:W-:Y:S01]  /*0600*/  FADD R21, R0, R11 ;  /* 0x0000000b00157221 */ /* 0x004fe20000000000 */
[----:B------:R-:W-:-:S04]  /*0610*/  IMAD.WIDE R10, R17, 0x4, R6 ;  /* 0x00000004110a7825 */ /* 0x000fc800078e0206 */
[----:B------:R1:W-:Y:S04]  /*0620*/  STG.E desc[UR4][R6.64], R21 ;  /* 0x0000001506007986 */ /* 0x0003e8000c101904 */
[----:B------:R-:W2:Y:S04]  /*0630*/  LDG.E R0, desc[UR6][R8.64] ;  /* 0x0000000608007981 */ /* 0x000ea8000c1e1900 */
[----:B0-----:R-:W2:Y:S01]  /*0640*/  LDG.E R13, desc[UR8][R10.64] ;  /* 0x000000080a0d7981 */ /* 0x001ea2000c1e1900 */
[C---:B------:R-:W-:Y:S01]  /*0650*/  IMAD.WIDE R4, R17.reuse, 0x4, R8 ;  /* 0x0000000411047825 */ /* 0x040fe200078e0208 */
[----:B------:R-:W-:-:S03]  /*0660*/  LEA R2, R17, R2, 0x2 ;  /* 0x0000000211027211 */ /* 0x000fc600078e10ff */
[----:B--2---:R-:W-:Y:S01]  /*0670*/  FADD R19, R0, R13 ;  /* 0x0000000d00137221 */ /* 0x004fe20000000000 */
[----:B------:R-:W-:-:S04]  /*0680*/  IMAD.WIDE R12, R17, 0x4, R10 ;  /* 0x00000004110c7825 */ /* 0x000fc800078e020a */
[----:B------:R0:W-:Y:S04]  /*0690*/  STG.E desc[UR4][R10.64], R19 ;  /* 0x000000130a007986 */ /* 0x0001e8000c101904 */
[----:B------:R-:W2:Y:S04]  /*06a0*/  LDG.E R4, desc[UR6][R4.64] ;  /* 0x0000000604047981 */ /* 0x000ea8000c1e1900 */
[----:B-1----:R-:W2:Y:S01]  /*06b0*/  LDG.E R7, desc[UR8][R12.64] ;  /* 0x000000080c077981 */ /* 0x002ea2000c1e1900 */
[----:B------:R-:W-:Y:S01]  /*06c0*/  ISETP.GE.AND P0, PT, R2, R3, PT ;  /* 0x000000030200720c */ /* 0x000fe20003f06270 */
[----:B--2---:R-:W-:-:S05]  /*06d0*/  FADD R7, R4, R7 ;  /* 0x0000000704077221 */ /* 0x004fca0000000000 */
[----:B------:R0:W-:Y:S07]  /*06e0*/  STG.E desc[UR4][R12.64], R7 ;  /* 0x000000070c007986 */ /* 0x0001ee000c101904 */
[----:B------:R-:W-:Y:S05]  /*06f0*/  @!P0 BRA `(.L_x_4) ;  /* 0xfffffffc00748947 */ /* 0x000fea000383ffff */
[----:B------:R-:W-:Y:S05]  /*0700*/  EXIT ;  /* 0x000000000000794d */ /* 0x000fea0003800000 */
.L_x_5:
[----:B------:R-:W-:-:S00]  /*0710*/  BRA `(.L_x_5) ;  /* 0xfffffffc00fc7947 */ /* 0x000fc0000383ffff */
[----:B------:R-:W-:-:S00]  /*0720*/  NOP ;  /* 0x0000000000007918 */ /* 0x000fc00000000000 */
        /* <DEDUP_REMOVED lines=13> */
.L_x_6:


//--------------------- .nv.global.init           --------------------------
	.section	.nv.global.init,"aw",@progbits
.nv.global.init:
	.type		$str,@object
	.size		$str,(.L_0 - $str)
$str:
        /*0000*/ 	.byte	0x67, 0x72, 0x69, 0x64, 0x44, 0x69, 0x6d, 0x2e, 0x78, 0x3a, 0x20, 0x25, 0x64, 0x20, 0x7c, 0x7c
        /*0010*/ 	.byte	0x20, 0x67, 0x72, 0x69, 0x64, 0x44, 0x69, 0x6d, 0x2e, 0x79, 0x3a, 0x20, 0x25, 0x64, 0x20, 0x7c
        /*0020*/ 	.byte	0x7c, 0x20, 0x67, 0x72, 0x69, 0x64, 0x44, 0x69, 0x6d, 0x2e, 0x7a, 0x3a, 0x20, 0x25, 0x64, 0x0a
        /*0030*/ 	.byte	0x00
.L_0:


//--------------------- .nv.shared.reserved.0     --------------------------
	.section	.nv.shared.reserved.0,"aw",@nobits
	.weak		__nv_reservedSMEM_offset_0_alias
	.size		__nv_reservedSMEM_offset_0_alias, 0, 64
	.other		__nv_reservedSMEM_offset_0_alias,@"STO_CUDA_RESERVED_SHARED STV_DEFAULT"
__nv_reservedSMEM_offset_0_alias:
	.zero		0
	.zero		64


//--------------------- .nv.constant0._Z3addiPfS_ --------------------------
	.section	.nv.constant0._Z3addiPfS_,"a",@progbits
	.sectionflags	@""
	.align	4
.nv.constant0._Z3addiPfS_:
	.zero		920


//--------------------- SYMBOLS --------------------------

	.type		.nv.reservedSmem.offset0,@object
	.size		.nv.reservedSmem.offset0,0x4
	.type		vprintf,@function
